	.headerflags	@"EF_CUDA_TEXMODE_UNIFIED EF_CUDA_64BIT_ADDRESS EF_CUDA_ACCELERATORS EF_CUDA_SM90 EF_CUDA_VIRTUAL_SM(EF_CUDA_SM90)"
	.elftype	@"ET_EXEC"


//--------------------- .nv.info                  --------------------------
	.section	.nv.info,"",@"SHT_CUDA_INFO"
	.align	4


	//----- nvinfo : EIATTR_REGCOUNT
	.align		4
        /*0000*/ 	.byte	0x04, 0x2f
        /*0002*/ 	.short	(.L_1 - .L_0)
	.align		4
.L_0:
        /*0004*/ 	.word	index@(triton_poi_fused_avg_pool2d_10)
        /*0008*/ 	.word	0x0000000e


	//----- nvinfo : EIATTR_MIN_STACK_SIZE
	.align		4
.L_1:
        /*000c*/ 	.byte	0x04, 0x12
        /*000e*/ 	.short	(.L_3 - .L_2)
	.align		4
.L_2:
        /*0010*/ 	.word	index@(triton_poi_fused_avg_pool2d_10)
        /*0014*/ 	.word	0x00000000


	//----- nvinfo : EIATTR_FRAME_SIZE
	.align		4
.L_3:
        /*0018*/ 	.byte	0x04, 0x11
        /*001a*/ 	.short	(.L_5 - .L_4)
	.align		4
.L_4:
        /*001c*/ 	.word	index@(triton_poi_fused_avg_pool2d_10)
        /*0020*/ 	.word	0x00000000


	//----- nvinfo : EIATTR_MIN_STACK_SIZE
	.align		4
.L_5:
        /*0024*/ 	.byte	0x04, 0x12
        /*0026*/ 	.short	(.L_7 - .L_6)
	.align		4
.L_6:
        /*0028*/ 	.word	index@(triton_poi_fused_avg_pool2d_10)
        /*002c*/ 	.word	0x00000000
.L_7:


//--------------------- .nv.info.triton_poi_fused_avg_pool2d_10 --------------------------
	.section	.nv.info.triton_poi_fused_avg_pool2d_10,"",@"SHT_CUDA_INFO"
	.sectionflags	@""
	.align	4


	//----- nvinfo : EIATTR_CUDA_API_VERSION
	.align		4
        /*0000*/ 	.byte	0x04, 0x37
        /*0002*/ 	.short	(.L_9 - .L_8)
.L_8:
        /*0004*/ 	.word	0x0000007c


	//----- nvinfo : EIATTR_KPARAM_INFO
	.align		4
.L_9:
        /*0008*/ 	.byte	0x04, 0x17
        /*000a*/ 	.short	(.L_11 - .L_10)
.L_10:
        /*000c*/ 	.word	0x00000000
        /*0010*/ 	.short	0x0002
        /*0012*/ 	.short	0x0010
        /*0014*/ 	.byte	0x00, 0xf0, 0x11, 0x00


	//----- nvinfo : EIATTR_KPARAM_INFO
	.align		4
.L_11:
        /*0018*/ 	.byte	0x04, 0x17
        /*001a*/ 	.short	(.L_13 - .L_12)
.L_12:
        /*001c*/ 	.word	0x00000000
        /*0020*/ 	.short	0x0001
        /*0022*/ 	.short	0x0008
        /*0024*/ 	.byte	0x00, 0xf4, 0x21, 0x00


	//----- nvinfo : EIATTR_KPARAM_INFO
	.align		4
.L_13:
        /*0028*/ 	.byte	0x04, 0x17
        /*002a*/ 	.short	(.L_15 - .L_14)
.L_14:
        /*002c*/ 	.word	0x00000000
        /*0030*/ 	.short	0x0000
        /*0032*/ 	.short	0x0000
        /*0034*/ 	.byte	0x00, 0xf4, 0x21, 0x00


	//----- nvinfo : EIATTR_SPARSE_MMA_MASK
	.align		4
.L_15:
        /*0038*/ 	.byte	0x03, 0x50
        /*003a*/ 	.short	0x0000


	//----- nvinfo : EIATTR_MAXREG_COUNT
	.align		4
        /*003c*/ 	.byte	0x03, 0x1b
        /*003e*/ 	.short	0x00ff


	//----- nvinfo : EIATTR_EXIT_INSTR_OFFSETS
	.align		4
        /*0040*/ 	.byte	0x04, 0x1c
        /*0042*/ 	.short	(.L_17 - .L_16)


	//   ....[0]....
.L_16:
        /*0044*/ 	.word	0x000001a0


	//   ....[1]....
        /*0048*/ 	.word	0x000001c0


	//----- nvinfo : EIATTR_REQNTID
	.align		4
.L_17:
        /*004c*/ 	.byte	0x04, 0x10
        /*004e*/ 	.short	(.L_19 - .L_18)
.L_18:
        /*0050*/ 	.word	0x00000080
        /*0054*/ 	.word	0x00000001
        /*0058*/ 	.word	0x00000001


	//----- nvinfo : EIATTR_CRS_STACK_SIZE
	.align		4
.L_19:
        /*005c*/ 	.byte	0x04, 0x1e
        /*005e*/ 	.short	(.L_21 - .L_20)
.L_20:
        /*0060*/ 	.word	0x00000000


	//----- nvinfo : EIATTR_CBANK_PARAM_SIZE
	.align		4
.L_21:
        /*0064*/ 	.byte	0x03, 0x19
        /*0066*/ 	.short	0x0014


	//----- nvinfo : EIATTR_PARAM_CBANK
	.align		4
        /*0068*/ 	.byte	0x04, 0x0a
        /*006a*/ 	.short	(.L_23 - .L_22)
	.align		4
.L_22:
        /*006c*/ 	.word	index@(.nv.constant0.triton_poi_fused_avg_pool2d_10)
        /*0070*/ 	.short	0x0210
        /*0072*/ 	.short	0x0014


	//----- nvinfo : EIATTR_SW_WAR
	.align		4
.L_23:
        /*0074*/ 	.byte	0x04, 0x36
        /*0076*/ 	.short	(.L_25 - .L_24)
.L_24:
        /*0078*/ 	.word	0x00000008
.L_25:


//--------------------- .nv.callgraph             --------------------------
	.section	.nv.callgraph,"",@"SHT_CUDA_CALLGRAPH"
	.align	4
	.sectionentsize	8
	.align		4
        /*0000*/ 	.word	0x00000000
	.align		4
        /*0004*/ 	.word	0xffffffff
	.align		4
        /*0008*/ 	.word	0x00000000
	.align		4
        /*000c*/ 	.word	0xfffffffe
	.align		4
        /*0010*/ 	.word	0x00000000
	.align		4
        /*0014*/ 	.word	0xfffffffd
	.align		4
        /*0018*/ 	.word	0x00000000
	.align		4
        /*001c*/ 	.word	0xfffffffc


//--------------------- .text.triton_poi_fused_avg_pool2d_10 --------------------------
	.section	.text.triton_poi_fused_avg_pool2d_10,"ax",@progbits
	.align	128
        .global         triton_poi_fused_avg_pool2d_10
        .type           triton_poi_fused_avg_pool2d_10,@function
        .size           triton_poi_fused_avg_pool2d_10,(.L_x_3 - triton_poi_fused_avg_pool2d_10)
        .other          triton_poi_fused_avg_pool2d_10,@"STO_CUDA_ENTRY STV_DEFAULT"
triton_poi_fused_avg_pool2d_10:
.text.triton_poi_fused_avg_pool2d_10:
[----:B------:R-:W0:Y:S02]  /*0000*/  LDC R1, c[0x0][0x28] ;  /* 0x00000a00ff017b82 */ /* 0x000e240000000800 */
[----:B------:R-:W1:Y:S01]  /*0010*/  S2R R0, SR_TID.X ;  /* 0x0000000000007919 */ /* 0x000e620000002100 */
[----:B------:R-:W2:Y:S01]  /*0020*/  LDC.64 R4, c[0x0][0x218] ;  /* 0x00008600ff047b82 */ /* 0x000ea20000000a00 */
[----:B------:R-:W-:Y:S01]  /*0030*/  ULDC.64 UR4, c[0x0][0x208] ;  /* 0x0000820000047ab9 */ /* 0x000fe20000000a00 */
[----:B------:R-:W-:Y:S01]  /*0040*/  BSSY B0, `(.L_x_0) ;  /* 0x0000015000007945 */ /* 0x000fe20003800000 */
[----:B------:R-:W3:Y:S05]  /*0050*/  S2R R7, SR_CTAID.X ;  /* 0x0000000000077919 */ /* 0x000eea0000002500 */
[----:B------:R-:W4:Y:S01]  /*0060*/  LDC.64 R2, c[0x0][0x210] ;  /* 0x00008400ff027b82 */ /* 0x000f220000000a00 */
[----:B-1----:R-:W-:-:S05]  /*0070*/  LOP3.LUT R0, R0, 0x7f, RZ, 0xc0, !PT ;  /* 0x0000007f00007812 */ /* 0x002fca00078ec0ff */
[----:B---3--:R-:W-:-:S04]  /*0080*/  IMAD R7, R7, 0x80, R0 ;  /* 0x0000008007077824 */ /* 0x008fc800078e0200 */
[C---:B------:R-:W-:Y:S01]  /*0090*/  IMAD.HI R0, R7.reuse, 0x2e8ba2e9, RZ ;  /* 0x2e8ba2e907007827 */ /* 0x040fe200078e02ff */
[----:B------:R-:W-:-:S03]  /*00a0*/  ISETP.GE.AND P0, PT, R7, 0x2c00, PT ;  /* 0x00002c000700780c */ /* 0x000fc60003f06270 */
[----:B--2---:R-:W-:Y:S01]  /*00b0*/  IMAD.WIDE R4, R7, 0x4, R4 ;  /* 0x0000000407047825 */ /* 0x004fe200078e0204 */
[----:B------:R-:W-:-:S04]  /*00c0*/  SHF.R.U32.HI R9, RZ, 0x1f, R0 ;  /* 0x0000001fff097819 */ /* 0x000fc80000011600 */
[CC--:B------:R-:W-:Y:S02]  /*00d0*/  LEA.HI.SX32 R6, R0.reuse, R9.reuse, 0x1d ;  /* 0x0000000900067211 */ /* 0x0c0fe400078feaff */
[----:B------:R-:W-:Y:S02]  /*00e0*/  LEA.HI.SX32 R11, R0, R9, 0x1a ;  /* 0x00000009000b7211 */ /* 0x000fe400078fd2ff */
[C---:B------:R-:W-:Y:S01]  /*00f0*/  LEA.HI R8, R6.reuse, R6, RZ, 0x3 ;  /* 0x0000000606087211 */ /* 0x040fe200078f18ff */
[----:B------:R-:W-:Y:S02]  /*0100*/  IMAD R0, R6, -0x2c, R7 ;  /* 0xffffffd406007824 */ /* 0x000fe400078e0207 */
[----:B------:R-:W-:Y:S01]  /*0110*/  IMAD.MOV.U32 R7, RZ, RZ, RZ ;  /* 0x000000ffff077224 */ /* 0x000fe200078e00ff */
[----:B------:R-:W-:Y:S01]  /*0120*/  LOP3.LUT R9, R8, 0xfffffff8, RZ, 0xc0, !PT ;  /* 0xfffffff808097812 */ /* 0x000fe200078ec0ff */
[----:B------:R-:W-:-:S03]  /*0130*/  IMAD R0, R11, 0x580, R0 ;  /* 0x000005800b007824 */ /* 0x000fc600078e0200 */
[----:B------:R-:W-:-:S05]  /*0140*/  IADD3 R9, R6, -R9, RZ ;  /* 0x8000000906097210 */ /* 0x000fca0007ffe0ff */
[----:B------:R-:W-:-:S04]  /*0150*/  IMAD R9, R9, 0x58, R0 ;  /* 0x0000005809097824 */ /* 0x000fc800078e0200 */
[----:B----4-:R-:W-:Y:S01]  /*0160*/  IMAD.WIDE R2, R9, 0x4, R2 ;  /* 0x0000000409027825 */ /* 0x010fe200078e0202 */
[----:B------:R-:W-:Y:S06]  /*0170*/  @P0 BRA `(.L_x_1) ;  /* 0x0000000000040947 */ /* 0x000fec0003800000 */
[----:B------:R1:W5:Y:S02]  /*0180*/  LDG.E R7, desc[UR4][R2.64] ;  /* 0x0000000402077981 */ /* 0x000364000c1e1900 */
.L_x_1:
[----:B------:R-:W-:Y:S05]  /*0190*/  BSYNC B0 ;  /* 0x0000000000007941 */ /* 0x000fea0003800000 */
.L_x_0:
[----:B------:R-:W-:Y:S05]  /*01a0*/  @P0 EXIT ;  /* 0x000000000000094d */ /* 0x000fea0003800000 */
[----:B-----5:R-:W-:Y:S01]  /*01b0*/  STG.E desc[UR4][R4.64], R7 ;  /* 0x0000000704007986 */ /* 0x020fe2000c101904 */
[----:B------:R-:W-:Y:S05]  /*01c0*/  EXIT ;  /* 0x000000000000794d */ /* 0x000fea0003800000 */
.L_x_2:
[----:B------:R-:W-:-:S00]  /*01d0*/  BRA `(.L_x_2) ;  /* 0xfffffffc00fc7947 */ /* 0x000fc0000383ffff */
[----:B------:R-:W-:-:S00]  /*01e0*/  NOP ;  /* 0x0000000000007918 */ /* 0x000fc00000000000 */
        /* <DEDUP_REMOVED lines=9> */
.L_x_3:


//--------------------- .nv.constant0.triton_poi_fused_avg_pool2d_10 --------------------------
	.section	.nv.constant0.triton_poi_fused_avg_pool2d_10,"a",@progbits
	.sectionflags	@""
	.align	4
.nv.constant0.triton_poi_fused_avg_pool2d_10:
	.zero		548
